//
// Generated by NVIDIA NVVM Compiler
//
// Compiler Build ID: CL-36424714
// Cuda compilation tools, release 13.0, V13.0.88
// Based on NVVM 20.0.0
//

.version 9.0
.target sm_100
.address_size 64

	// .globl	_Z9kernelRedPiS_S_i
.extern .shared .align 16 .b8 sm[];

.visible .entry _Z9kernelRedPiS_S_i(
	.param .u64 .ptr .align 1 _Z9kernelRedPiS_S_i_param_0,
	.param .u64 .ptr .align 1 _Z9kernelRedPiS_S_i_param_1,
	.param .u64 .ptr .align 1 _Z9kernelRedPiS_S_i_param_2,
	.param .u32 _Z9kernelRedPiS_S_i_param_3
)
{
	.reg .pred 	%p<13>;
	.reg .b32 	%r<66>;
	.reg .b64 	%rd<17>;
	.reg .b64 	%fd<15>;

	ld.param.u64 	%rd4, [_Z9kernelRedPiS_S_i_param_0];
	ld.param.u64 	%rd3, [_Z9kernelRedPiS_S_i_param_1];
	ld.param.u32 	%r17, [_Z9kernelRedPiS_S_i_param_3];
	cvta.to.global.u64 	%rd1, %rd4;
	mov.u32 	%r1, %tid.x;
	mov.u32 	%r18, %ctaid.x;
	mov.u32 	%r19, %ntid.x;
	mad.lo.s32 	%r2, %r18, %r19, %r1;
	setp.ge.s32 	%p1, %r2, %r17;
	setp.lt.s32 	%p2, %r17, 1;
	or.pred  	%p3, %p1, %p2;
	@%p3 bra 	$L__BB0_17;
	cvta.to.global.u64 	%rd5, %rd3;
	cvt.rn.f64.s32 	%fd1, %r2;
	mul.wide.s32 	%rd6, %r2, 4;
	add.s64 	%rd2, %rd5, %rd6;
	shl.b32 	%r21, %r1, 2;
	mov.u32 	%r22, sm;
	add.s32 	%r3, %r22, %r21;
	and.b32  	%r4, %r17, 3;
	setp.lt.u32 	%p4, %r17, 4;
	mov.b32 	%r65, 0;
	@%p4 bra 	$L__BB0_12;
	and.b32  	%r65, %r17, 2147483644;
	neg.s32 	%r62, %r65;
	mov.f64 	%fd14, 0d0000000000000000;
	mov.b32 	%r61, 1;
$L__BB0_3:
	setp.gt.u32 	%p5, %r1, 127;
	fma.rn.f64 	%fd5, %fd14, 0d40C3880000000000, %fd1;
	cvt.rzi.s32.f64 	%r24, %fd5;
	mul.wide.s32 	%rd7, %r24, 4;
	add.s64 	%rd8, %rd1, %rd7;
	ld.global.u32 	%r25, [%rd8];
	ld.global.u32 	%r26, [%rd2];
	mul.lo.s32 	%r27, %r26, %r25;
	st.shared.u32 	[%r3], %r27;
	bar.sync 	0;
	@%p5 bra 	$L__BB0_5;
	ld.shared.u32 	%r28, [%r3+512];
	ld.shared.u32 	%r29, [%r3];
	add.s32 	%r30, %r29, %r28;
	st.shared.u32 	[%r3], %r30;
	bar.sync 	0;
$L__BB0_5:
	setp.gt.u32 	%p6, %r1, 127;
	cvt.rn.f64.u32 	%fd6, %r61;
	fma.rn.f64 	%fd7, %fd6, 0d40C3880000000000, %fd1;
	cvt.rzi.s32.f64 	%r31, %fd7;
	mul.wide.s32 	%rd9, %r31, 4;
	add.s64 	%rd10, %rd1, %rd9;
	ld.global.u32 	%r32, [%rd10];
	ld.global.u32 	%r33, [%rd2];
	mul.lo.s32 	%r34, %r33, %r32;
	st.shared.u32 	[%r3], %r34;
	bar.sync 	0;
	@%p6 bra 	$L__BB0_7;
	ld.shared.u32 	%r35, [%r3+512];
	ld.shared.u32 	%r36, [%r3];
	add.s32 	%r37, %r36, %r35;
	st.shared.u32 	[%r3], %r37;
	bar.sync 	0;
$L__BB0_7:
	setp.gt.u32 	%p7, %r1, 127;
	add.s32 	%r38, %r61, 1;
	cvt.rn.f64.u32 	%fd8, %r38;
	fma.rn.f64 	%fd9, %fd8, 0d40C3880000000000, %fd1;
	cvt.rzi.s32.f64 	%r39, %fd9;
	mul.wide.s32 	%rd11, %r39, 4;
	add.s64 	%rd12, %rd1, %rd11;
	ld.global.u32 	%r40, [%rd12];
	ld.global.u32 	%r41, [%rd2];
	mul.lo.s32 	%r42, %r41, %r40;
	st.shared.u32 	[%r3], %r42;
	bar.sync 	0;
	@%p7 bra 	$L__BB0_9;
	ld.shared.u32 	%r43, [%r3+512];
	ld.shared.u32 	%r44, [%r3];
	add.s32 	%r45, %r44, %r43;
	st.shared.u32 	[%r3], %r45;
	bar.sync 	0;
$L__BB0_9:
	setp.gt.u32 	%p8, %r1, 127;
	add.s32 	%r46, %r61, 2;
	cvt.rn.f64.u32 	%fd10, %r46;
	fma.rn.f64 	%fd11, %fd10, 0d40C3880000000000, %fd1;
	cvt.rzi.s32.f64 	%r47, %fd11;
	mul.wide.s32 	%rd13, %r47, 4;
	add.s64 	%rd14, %rd1, %rd13;
	ld.global.u32 	%r48, [%rd14];
	ld.global.u32 	%r49, [%rd2];
	mul.lo.s32 	%r50, %r49, %r48;
	st.shared.u32 	[%r3], %r50;
	bar.sync 	0;
	@%p8 bra 	$L__BB0_11;
	ld.shared.u32 	%r51, [%r3+512];
	ld.shared.u32 	%r52, [%r3];
	add.s32 	%r53, %r52, %r51;
	st.shared.u32 	[%r3], %r53;
	bar.sync 	0;
$L__BB0_11:
	add.f64 	%fd14, %fd14, 0d4010000000000000;
	add.s32 	%r62, %r62, 4;
	add.s32 	%r61, %r61, 4;
	setp.ne.s32 	%p9, %r62, 0;
	@%p9 bra 	$L__BB0_3;
$L__BB0_12:
	setp.eq.s32 	%p10, %r4, 0;
	@%p10 bra 	$L__BB0_17;
	neg.s32 	%r64, %r4;
$L__BB0_14:
	.pragma "nounroll";
	setp.gt.u32 	%p11, %r1, 127;
	cvt.rn.f64.u32 	%fd12, %r65;
	fma.rn.f64 	%fd13, %fd12, 0d40C3880000000000, %fd1;
	cvt.rzi.s32.f64 	%r54, %fd13;
	mul.wide.s32 	%rd15, %r54, 4;
	add.s64 	%rd16, %rd1, %rd15;
	ld.global.u32 	%r55, [%rd16];
	ld.global.u32 	%r56, [%rd2];
	mul.lo.s32 	%r57, %r56, %r55;
	st.shared.u32 	[%r3], %r57;
	bar.sync 	0;
	@%p11 bra 	$L__BB0_16;
	ld.shared.u32 	%r58, [%r3+512];
	ld.shared.u32 	%r59, [%r3];
	add.s32 	%r60, %r59, %r58;
	st.shared.u32 	[%r3], %r60;
	bar.sync 	0;
$L__BB0_16:
	add.s32 	%r65, %r65, 1;
	add.s32 	%r64, %r64, 1;
	setp.ne.s32 	%p12, %r64, 0;
	@%p12 bra 	$L__BB0_14;
$L__BB0_17:
	ret;

}


// ===== COMPILED SASS (sm_100) =====

	.target	sm_100

	.elftype	@"ET_EXEC"


//--------------------- .note.nv.tkinfo           --------------------------
	.section	.note.nv.tkinfo,"",@"SHT_NOTE"
	.sectionflags	@"SHF_NOTE_NV_TKINFO"
	.tkinfo
        /*0018*/ 	.word	0x00000002
        /*0030*/ 	.string	""
        /*0030*/ 	.string	"ptxas"
        /*0030*/ 	.string	"Cuda compilation tools, release 13.0, V13.0.88"
        /*0030*/ 	.string	"Build cuda_13.0.r13.0/compiler.36424714_0"
        /*0030*/ 	.string	"-arch sm_100 -m 64 "



//--------------------- .note.nv.cuinfo           --------------------------
	.section	.note.nv.cuinfo,"",@"SHT_NOTE"
	.sectionflags	@"SHF_NOTE_NV_CUINFO"
        /*0018*/ 	.short	0x0002
        /*001a*/ 	.short	0x0064
        /*001c*/ 	.short	0x0082
	.zero		2


//--------------------- .nv.info                  --------------------------
	.section	.nv.info,"",@"SHT_CUDA_INFO"
	.align	4


	//----- nvinfo : EIATTR_REGCOUNT
	.align		4
        /*0000*/ 	.byte	0x04, 0x2f
        /*0002*/ 	.short	(.L_1 - .L_0)
	.align		4
.L_0:
        /*0004*/ 	.word	index@(_Z9kernelRedPiS_S_i)
        /*0008*/ 	.word	0x0000001a


	//----- nvinfo : EIATTR_FRAME_SIZE
	.align		4
.L_1:
        /*000c*/ 	.byte	0x04, 0x11
        /*000e*/ 	.short	(.L_3 - .L_2)
	.align		4
.L_2:
        /*0010*/ 	.word	index@(_Z9kernelRedPiS_S_i)
        /*0014*/ 	.word	0x00000000


	//----- nvinfo : EIATTR_MIN_STACK_SIZE
	.align		4
.L_3:
        /*0018*/ 	.byte	0x04, 0x12
        /*001a*/ 	.short	(.L_5 - .L_4)
	.align		4
.L_4:
        /*001c*/ 	.word	index@(_Z9kernelRedPiS_S_i)
        /*0020*/ 	.word	0x00000000
.L_5:


//--------------------- .nv.compat                --------------------------
	.section	.nv.compat,"",@"SHT_CUDA_COMPAT_INFO"
	.align	4
        /*0000*/ 	.byte	0x02, 0x09, 0x00, 0x00, 0x02, 0x02, 0x01, 0x00, 0x02, 0x05, 0x05, 0x00, 0x03, 0x07, 0x01, 0x01
        /*0010*/ 	.byte	0x02, 0x03, 0x00, 0x00, 0x02, 0x06, 0x01, 0x00, 0x04, 0x0b, 0x08, 0x00, 0x01, 0x00, 0x00, 0x00
        /*0020*/ 	.byte	0x00, 0x00, 0x00, 0x00


//--------------------- .nv.info._Z9kernelRedPiS_S_i --------------------------
	.section	.nv.info._Z9kernelRedPiS_S_i,"",@"SHT_CUDA_INFO"
	.sectionflags	@""
	.align	4


	//----- nvinfo : EIATTR_CUDA_API_VERSION
	.align		4
        /*0000*/ 	.byte	0x04, 0x37
        /*0002*/ 	.short	(.L_7 - .L_6)
.L_6:
        /*0004*/ 	.word	0x00000082


	//----- nvinfo : EIATTR_KPARAM_INFO
	.align		4
.L_7:
        /*0008*/ 	.byte	0x04, 0x17
        /*000a*/ 	.short	(.L_9 - .L_8)
.L_8:
        /*000c*/ 	.word	0x00000000
        /*0010*/ 	.short	0x0003
        /*0012*/ 	.short	0x0018
        /*0014*/ 	.byte	0x00, 0xf0, 0x11, 0x00


	//----- nvinfo : EIATTR_KPARAM_INFO
	.align		4
.L_9:
        /*0018*/ 	.byte	0x04, 0x17
        /*001a*/ 	.short	(.L_11 - .L_10)
.L_10:
        /*001c*/ 	.word	0x00000000
        /*0020*/ 	.short	0x0002
        /*0022*/ 	.short	0x0010
        /*0024*/ 	.byte	0x00, 0xf5, 0x21, 0x00


	//----- nvinfo : EIATTR_KPARAM_INFO
	.align		4
.L_11:
        /*0028*/ 	.byte	0x04, 0x17
        /*002a*/ 	.short	(.L_13 - .L_12)
.L_12:
        /*002c*/ 	.word	0x00000000
        /*0030*/ 	.short	0x0001
        /*0032*/ 	.short	0x0008
        /*0034*/ 	.byte	0x00, 0xf5, 0x21, 0x00


	//----- nvinfo : EIATTR_KPARAM_INFO
	.align		4
.L_13:
        /*0038*/ 	.byte	0x04, 0x17
        /*003a*/ 	.short	(.L_15 - .L_14)
.L_14:
        /*003c*/ 	.word	0x00000000
        /*0040*/ 	.short	0x0000
        /*0042*/ 	.short	0x0000
        /*0044*/ 	.byte	0x00, 0xf5, 0x21, 0x00


	//----- nvinfo : EIATTR_SPARSE_MMA_MASK
	.align		4
.L_15:
        /*0048*/ 	.byte	0x03, 0x50
        /*004a*/ 	.short	0x0000


	//----- nvinfo : EIATTR_MAXREG_COUNT
	.align		4
        /*004c*/ 	.byte	0x03, 0x1b
        /*004e*/ 	.short	0x00ff


	//----- nvinfo : EIATTR_NUM_BARRIERS
	.align		4
        /*0050*/ 	.byte	0x02, 0x4c
        /*0052*/ 	.byte	0x01
	.zero		1


	//----- nvinfo : EIATTR_MERCURY_ISA_VERSION
	.align		4
        /*0054*/ 	.byte	0x03, 0x5f
        /*0056*/ 	.short	0x0101


	//----- nvinfo : EIATTR_VRC_CTA_INIT_COUNT
	.align		4
        /*0058*/ 	.byte	0x02, 0x4a
	.zero		1
	.zero		1


	//----- nvinfo : EIATTR_EXIT_INSTR_OFFSETS
	.align		4
        /*005c*/ 	.byte	0x04, 0x1c
        /*005e*/ 	.short	(.L_17 - .L_16)


	//   ....[0]....
.L_16:
        /*0060*/ 	.word	0x00000080


	//   ....[1]....
        /*0064*/ 	.word	0x000005c0


	//   ....[2]....
        /*0068*/ 	.word	0x00000730


	//----- nvinfo : EIATTR_CBANK_PARAM_SIZE
	.align		4
.L_17:
        /*006c*/ 	.byte	0x03, 0x19
        /*006e*/ 	.short	0x001c


	//----- nvinfo : EIATTR_PARAM_CBANK
	.align		4
        /*0070*/ 	.byte	0x04, 0x0a
        /*0072*/ 	.short	(.L_19 - .L_18)
	.align		4
.L_18:
        /*0074*/ 	.word	index@(.nv.constant0._Z9kernelRedPiS_S_i)
        /*0078*/ 	.short	0x0380
        /*007a*/ 	.short	0x001c


	//----- nvinfo : EIATTR_SW_WAR
	.align		4
.L_19:
        /*007c*/ 	.byte	0x04, 0x36
        /*007e*/ 	.short	(.L_21 - .L_20)
.L_20:
        /*0080*/ 	.word	0x00000008
.L_21:


//--------------------- .nv.callgraph             --------------------------
	.section	.nv.callgraph,"",@"SHT_CUDA_CALLGRAPH"
	.align	4
	.sectionentsize	8
	.align		4
        /*0000*/ 	.word	0x00000000
	.align		4
        /*0004*/ 	.word	0xffffffff
	.align		4
        /*0008*/ 	.word	0x00000000
	.align		4
        /*000c*/ 	.word	0xfffffffe
	.align		4
        /*0010*/ 	.word	0x00000000
	.align		4
        /*0014*/ 	.word	0xfffffffd
	.align		4
        /*0018*/ 	.word	0x00000000
	.align		4
        /*001c*/ 	.word	0xfffffffc


//--------------------- .text._Z9kernelRedPiS_S_i --------------------------
	.section	.text._Z9kernelRedPiS_S_i,"ax",@progbits
	.align	128
        .global         _Z9kernelRedPiS_S_i
        .type           _Z9kernelRedPiS_S_i,@function
        .size           _Z9kernelRedPiS_S_i,(.L_x_4 - _Z9kernelRedPiS_S_i)
        .other          _Z9kernelRedPiS_S_i,@"STO_CUDA_ENTRY STV_DEFAULT"
_Z9kernelRedPiS_S_i:
.text._Z9kernelRedPiS_S_i:
[----:B------:R-:W-:Y:S01]  /*0000*/  LDC R1, c[0x0][0x37c] ;  /* 0x0000df00ff017b82 */ /* 0x000fe20000000800 */
[----:B------:R-:W0:Y:S07]  /*0010*/  S2R R0, SR_TID.X ;  /* 0x0000000000007919 */ /* 0x000e2e0000002100 */
[----:B------:R-:W0:Y:S08]  /*0020*/  S2UR UR4, SR_CTAID.X ;  /* 0x00000000000479c3 */ /* 0x000e300000002500 */
[----:B------:R-:W0:Y:S08]  /*0030*/  LDC R5, c[0x0][0x360] ;  /* 0x0000d800ff057b82 */ /* 0x000e300000000800 */
[----:B------:R-:W1:Y:S01]  /*0040*/  LDC R8, c[0x0][0x398] ;  /* 0x0000e600ff087b82 */ /* 0x000e620000000800 */
[----:B0-----:R-:W-:Y:S01]  /*0050*/  IMAD R5, R5, UR4, R0 ;  /* 0x0000000405057c24 */ /* 0x001fe2000f8e0200 */
[----:B-1----:R-:W-:-:S04]  /*0060*/  ISETP.GE.AND P0, PT, R8, 0x1, PT ;  /* 0x000000010800780c */ /* 0x002fc80003f06270 */
[----:B------:R-:W-:-:S13]  /*0070*/  ISETP.GE.OR P0, PT, R5, R8, !P0 ;  /* 0x000000080500720c */ /* 0x000fda0004706670 */
[----:B------:R-:W-:Y:S05]  /*0080*/  @P0 EXIT ;  /* 0x000000000000094d */ /* 0x000fea0003800000 */
[----:B------:R-:W0:Y:S01]  /*0090*/  LDC.64 R2, c[0x0][0x388] ;  /* 0x0000e200ff027b82 */ /* 0x000e220000000a00 */
[C---:B------:R-:W-:Y:S01]  /*00a0*/  ISETP.GE.U32.AND P1, PT, R8.reuse, 0x4, PT ;  /* 0x000000040800780c */ /* 0x040fe20003f26070 */
[----:B------:R-:W-:Y:S01]  /*00b0*/  UMOV UR4, 0x400 ;  /* 0x0000040000047882 */ /* 0x000fe20000000000 */
[----:B------:R-:W-:Y:S01]  /*00c0*/  LOP3.LUT R10, R8, 0x3, RZ, 0xc0, !PT ;  /* 0x00000003080a7812 */ /* 0x000fe200078ec0ff */
[----:B------:R-:W1:Y:S01]  /*00d0*/  LDCU.64 UR6, c[0x0][0x358] ;  /* 0x00006b00ff0677ac */ /* 0x000e620008000a00 */
[----:B------:R-:W-:Y:S02]  /*00e0*/  IMAD.MOV.U32 R11, RZ, RZ, RZ ;  /* 0x000000ffff0b7224 */ /* 0x000fe400078e00ff */
[----:B------:R-:W-:Y:S01]  /*00f0*/  ISETP.NE.AND P0, PT, R10, RZ, PT ;  /* 0x000000ff0a00720c */ /* 0x000fe20003f05270 */
[----:B------:R-:W2:Y:S01]  /*0100*/  S2UR UR5, SR_CgaCtaId ;  /* 0x00000000000579c3 */ /* 0x000ea20000008800 */
[----:B0-----:R-:W-:Y:S02]  /*0110*/  IMAD.WIDE R2, R5, 0x4, R2 ;  /* 0x0000000405027825 */ /* 0x001fe400078e0202 */
[----:B------:R-:W0:Y:S01]  /*0120*/  I2F.F64 R4, R5 ;  /* 0x0000000500047312 */ /* 0x000e220000201c00 */
[----:B--2---:R-:W-:-:S06]  /*0130*/  ULEA UR4, UR5, UR4, 0x18 ;  /* 0x0000000405047291 */ /* 0x004fcc000f8ec0ff */
[----:B------:R-:W-:Y:S01]  /*0140*/  LEA R12, R0, UR4, 0x2 ;  /* 0x00000004000c7c11 */ /* 0x000fe2000f8e10ff */
[----:B-1----:R-:W-:Y:S06]  /*0150*/  @!P1 BRA `(.L_x_0) ;  /* 0x0000000400189947 */ /* 0x002fec0003800000 */
[----:B------:R-:W1:Y:S01]  /*0160*/  LDC.64 R6, c[0x0][0x380] ;  /* 0x0000e000ff067b82 */ /* 0x000e620000000a00 */
[----:B------:R-:W-:Y:S02]  /*0170*/  LOP3.LUT R11, R8, 0x7ffffffc, RZ, 0xc0, !PT ;  /* 0x7ffffffc080b7812 */ /* 0x000fe400078ec0ff */
[----:B------:R-:W-:Y:S02]  /*0180*/  CS2R R8, SRZ ;  /* 0x0000000000087805 */ /* 0x000fe4000001ff00 */
[----:B------:R-:W-:Y:S01]  /*0190*/  ISETP.GT.U32.AND P1, PT, R0, 0x7f, PT ;  /* 0x0000007f0000780c */ /* 0x000fe20003f24070 */
[----:B------:R-:W-:Y:S01]  /*01a0*/  UMOV UR4, 0x1 ;  /* 0x0000000100047882 */ /* 0x000fe20000000000 */
[----:B------:R-:W-:-:S11]  /*01b0*/  IADD3 R13, PT, PT, -R11, RZ, RZ ;  /* 0x000000ff0b0d7210 */ /* 0x000fd60007ffe1ff */
.L_x_1:
[----:B0-----:R-:W-:Y:S01]  /*01c0*/  DFMA R14, R8, 10000, R4 ;  /* 0x40c38800080e782b */ /* 0x001fe20000000004 */
[----:B--2---:R-:W2:Y:S09]  /*01d0*/  LDG.E R19, desc[UR6][R2.64] ;  /* 0x0000000602137981 */ /* 0x004eb2000c1e1900 */
[----:B------:R-:W1:Y:S02]  /*01e0*/  F2I.F64.TRUNC R15, R14 ;  /* 0x0000000e000f7311 */ /* 0x000e64000030d100 */
[----:B-1----:R-:W-:-:S06]  /*01f0*/  IMAD.WIDE R16, R15, 0x4, R6 ;  /* 0x000000040f107825 */ /* 0x002fcc00078e0206 */
[----:B------:R-:W2:Y:S02]  /*0200*/  LDG.E R16, desc[UR6][R16.64] ;  /* 0x0000000610107981 */ /* 0x000ea4000c1e1900 */
[----:B--2---:R-:W-:-:S05]  /*0210*/  IMAD R21, R16, R19, RZ ;  /* 0x0000001310157224 */ /* 0x004fca00078e02ff */
[----:B------:R-:W-:Y:S01]  /*0220*/  STS [R12], R21 ;  /* 0x000000150c007388 */ /* 0x000fe20000000800 */
[----:B------:R-:W-:Y:S06]  /*0230*/  BAR.SYNC.DEFER_BLOCKING 0x0 ;  /* 0x0000000000007b1d */ /* 0x000fec0000010000 */
[----:B------:R-:W-:Y:S04]  /*0240*/  @!P1 LDS R20, [R12+0x200] ;  /* 0x000200000c149984 */ /* 0x000fe80000000800 */
[----:B------:R-:W0:Y:S01]  /*0250*/  @!P1 LDS R23, [R12] ;  /* 0x000000000c179984 */ /* 0x000e220000000800 */
[----:B------:R-:W1:Y:S02]  /*0260*/  I2F.F64.U32 R18, UR4 ;  /* 0x0000000400127d12 */ /* 0x000e640008201800 */
[----:B-1----:R-:W-:-:S06]  /*0270*/  DFMA R18, R18, 10000, R4 ;  /* 0x40c388001212782b */ /* 0x002fcc0000000004 */
[----:B------:R-:W1:Y:S01]  /*0280*/  F2I.F64.TRUNC R15, R18 ;  /* 0x00000012000f7311 */ /* 0x000e62000030d100 */
[----:B0-----:R-:W-:-:S05]  /*0290*/  @!P1 IMAD.IADD R23, R20, 0x1, R23 ;  /* 0x0000000114179824 */ /* 0x001fca00078e0217 */
[----:B------:R-:W-:Y:S01]  /*02a0*/  @!P1 STS [R12], R23 ;  /* 0x000000170c009388 */ /* 0x000fe20000000800 */
[----:B------:R-:W-:Y:S01]  /*02b0*/  @!P1 BAR.SYNC.DEFER_BLOCKING 0x0 ;  /* 0x0000000000009b1d */ /* 0x000fe20000010000 */
[----:B-1----:R-:W-:-:S06]  /*02c0*/  IMAD.WIDE R14, R15, 0x4, R6 ;  /* 0x000000040f0e7825 */ /* 0x002fcc00078e0206 */
[----:B------:R-:W2:Y:S04]  /*02d0*/  LDG.E R14, desc[UR6][R14.64] ;  /* 0x000000060e0e7981 */ /* 0x000ea8000c1e1900 */
[----:B------:R-:W2:Y:S01]  /*02e0*/  LDG.E R17, desc[UR6][R2.64] ;  /* 0x0000000602117981 */ /* 0x000ea2000c1e1900 */
[----:B------:R-:W-:Y:S01]  /*02f0*/  ISETP.GT.U32.AND P1, PT, R0, 0x7f, PT ;  /* 0x0000007f0000780c */ /* 0x000fe20003f24070 */
[----:B------:R-:W-:Y:S01]  /*0300*/  UIADD3 UR5, UPT, UPT, UR4, 0x1, URZ ;  /* 0x0000000104057890 */ /* 0x000fe2000fffe0ff */
        /* <DEDUP_REMOVED lines=8> */
[----:B0-----:R-:W-:-:S05]  /*0390*/  @!P1 IADD3 R19, PT, PT, R18, R19, RZ ;  /* 0x0000001312139210 */ /* 0x001fca0007ffe0ff */
[----:B------:R-:W-:Y:S01]  /*03a0*/  @!P1 STS [R12], R19 ;  /* 0x000000130c009388 */ /* 0x000fe20000000800 */
[----:B------:R-:W-:Y:S01]  /*03b0*/  @!P1 BAR.SYNC.DEFER_BLOCKING 0x0 ;  /* 0x0000000000009b1d */ /* 0x000fe20000010000 */
[----:B-1----:R-:W-:-:S06]  /*03c0*/  IMAD.WIDE R14, R15, 0x4, R6 ;  /* 0x000000040f0e7825 */ /* 0x002fcc00078e0206 */
[----:B------:R-:W2:Y:S04]  /*03d0*/  LDG.E R14, desc[UR6][R14.64] ;  /* 0x000000060e0e7981 */ /* 0x000ea8000c1e1900 */
[----:B------:R-:W2:Y:S01]  /*03e0*/  LDG.E R21, desc[UR6][R2.64] ;  /* 0x0000000602157981 */ /* 0x000ea2000c1e1900 */
[----:B------:R-:W-:-:S09]  /*03f0*/  UIADD3 UR5, UPT, UPT, UR4, 0x2, URZ ;  /* 0x0000000204057890 */ /* 0x000fd2000fffe0ff */
[----:B------:R-:W0:Y:S02]  /*0400*/  I2F.F64.U32 R16, UR5 ;  /* 0x0000000500107d12 */ /* 0x000e240008201800 */
[----:B0-----:R-:W-:-:S10]  /*0410*/  DFMA R16, R16, 10000, R4 ;  /* 0x40c388001010782b */ /* 0x001fd40000000004 */
[----:B------:R-:W0:Y:S01]  /*0420*/  F2I.F64.TRUNC R17, R16 ;  /* 0x0000001000117311 */ /* 0x000e22000030d100 */
[----:B--2---:R-:W-:-:S05]  /*0430*/  IMAD R21, R14, R21, RZ ;  /* 0x000000150e157224 */ /* 0x004fca00078e02ff */
[----:B------:R-:W-:Y:S01]  /*0440*/  STS [R12], R21 ;  /* 0x000000150c007388 */ /* 0x000fe20000000800 */
[----:B------:R-:W-:Y:S06]  /*0450*/  BAR.SYNC.DEFER_BLOCKING 0x0 ;  /* 0x0000000000007b1d */ /* 0x000fec0000010000 */
[----:B------:R-:W-:Y:S04]  /*0460*/  @!P1 LDS R18, [R12+0x200] ;  /* 0x000200000c129984 */ /* 0x000fe80000000800 */
[----:B------:R-:W1:Y:S01]  /*0470*/  @!P1 LDS R23, [R12] ;  /* 0x000000000c179984 */ /* 0x000e620000000800 */
[----:B0-----:R-:W-:-:S04]  /*0480*/  IMAD.WIDE R14, R17, 0x4, R6 ;  /* 0x00000004110e7825 */ /* 0x001fc800078e0206 */
[----:B-1----:R-:W-:-:S05]  /*0490*/  @!P1 IMAD.IADD R23, R18, 0x1, R23 ;  /* 0x0000000112179824 */ /* 0x002fca00078e0217 */
[----:B------:R-:W-:Y:S01]  /*04a0*/  @!P1 STS [R12], R23 ;  /* 0x000000170c009388 */ /* 0x000fe20000000800 */
[----:B------:R-:W-:Y:S06]  /*04b0*/  @!P1 BAR.SYNC.DEFER_BLOCKING 0x0 ;  /* 0x0000000000009b1d */ /* 0x000fec0000010000 */
[----:B------:R-:W2:Y:S04]  /*04c0*/  LDG.E R14, desc[UR6][R14.64] ;  /* 0x000000060e0e7981 */ /* 0x000ea8000c1e1900 */
[----:B------:R-:W2:Y:S01]  /*04d0*/  LDG.E R19, desc[UR6][R2.64] ;  /* 0x0000000602137981 */ /* 0x000ea2000c1e1900 */
[----:B------:R-:W-:-:S05]  /*04e0*/  VIADD R13, R13, 0x4 ;  /* 0x000000040d0d7836 */ /* 0x000fca0000000000 */
[----:B------:R-:W-:Y:S01]  /*04f0*/  ISETP.NE.AND P2, PT, R13, RZ, PT ;  /* 0x000000ff0d00720c */ /* 0x000fe20003f45270 */
[----:B------:R-:W-:Y:S01]  /*0500*/  UIADD3 UR4, UPT, UPT, UR4, 0x4, URZ ;  /* 0x0000000404047890 */ /* 0x000fe2000fffe0ff */
[----:B------:R-:W-:Y:S05]  /*0510*/  WARPSYNC.ALL ;  /* 0x0000000000007948 */ /* 0x000fea0003800000 */
[----:B------:R-:W-:Y:S01]  /*0520*/  DADD R8, R8, 4 ;  /* 0x4010000008087429 */ /* 0x000fe20000000000 */
[----:B--2---:R-:W-:-:S05]  /*0530*/  IMAD R19, R14, R19, RZ ;  /* 0x000000130e137224 */ /* 0x004fca00078e02ff */
[----:B------:R-:W-:Y:S01]  /*0540*/  STS [R12], R19 ;  /* 0x000000130c007388 */ /* 0x000fe20000000800 */
[----:B------:R-:W-:Y:S06]  /*0550*/  BAR.SYNC.DEFER_BLOCKING 0x0 ;  /* 0x0000000000007b1d */ /* 0x000fec0000010000 */
[----:B------:R-:W-:Y:S04]  /*0560*/  @!P1 LDS R18, [R12+0x200] ;  /* 0x000200000c129984 */ /* 0x000fe80000000800 */
[----:B------:R-:W0:Y:S02]  /*0570*/  @!P1 LDS R17, [R12] ;  /* 0x000000000c119984 */ /* 0x000e240000000800 */
[----:B0-----:R-:W-:-:S05]  /*0580*/  @!P1 IADD3 R17, PT, PT, R18, R17, RZ ;  /* 0x0000001112119210 */ /* 0x001fca0007ffe0ff */
[----:B------:R2:W-:Y:S01]  /*0590*/  @!P1 STS [R12], R17 ;  /* 0x000000110c009388 */ /* 0x0005e20000000800 */
[----:B------:R-:W-:Y:S06]  /*05a0*/  @!P1 BAR.SYNC.DEFER_BLOCKING 0x0 ;  /* 0x0000000000009b1d */ /* 0x000fec0000010000 */
[----:B------:R-:W-:Y:S05]  /*05b0*/  @P2 BRA `(.L_x_1) ;  /* 0xfffffffc00002947 */ /* 0x000fea000383ffff */
.L_x_0:
[----:B------:R-:W-:Y:S05]  /*05c0*/  @!P0 EXIT ;  /* 0x000000000000894d */ /* 0x000fea0003800000 */
[----:B------:R-:W1:Y:S01]  /*05d0*/  LDC.64 R6, c[0x0][0x380] ;  /* 0x0000e000ff067b82 */ /* 0x000e620000000a00 */
[----:B------:R-:W-:-:S07]  /*05e0*/  IADD3 R10, PT, PT, -R10, RZ, RZ ;  /* 0x000000ff0a0a7210 */ /* 0x000fce0007ffe1ff */
.L_x_2:
[----:B------:R-:W0:Y:S01]  /*05f0*/  I2F.F64.U32 R8, R11 ;  /* 0x0000000b00087312 */ /* 0x000e220000201800 */
[----:B------:R-:W3:Y:S01]  /*0600*/  LDG.E R13, desc[UR6][R2.64] ;  /* 0x00000006020d7981 */ /* 0x000ee2000c1e1900 */
[----:B0-----:R-:W-:-:S10]  /*0610*/  DFMA R8, R8, 10000, R4 ;  /* 0x40c388000808782b */ /* 0x001fd40000000004 */
[----:B------:R-:W1:Y:S02]  /*0620*/  F2I.F64.TRUNC R9, R8 ;  /* 0x0000000800097311 */ /* 0x000e64000030d100 */
[----:B-1----:R-:W-:-:S06]  /*0630*/  IMAD.WIDE R14, R9, 0x4, R6 ;  /* 0x00000004090e7825 */ /* 0x002fcc00078e0206 */
[----:B------:R-:W3:Y:S01]  /*0640*/  LDG.E R14, desc[UR6][R14.64] ;  /* 0x000000060e0e7981 */ /* 0x000ee2000c1e1900 */
[----:B------:R-:W-:Y:S02]  /*0650*/  ISETP.GT.U32.AND P0, PT, R0, 0x7f, PT ;  /* 0x0000007f0000780c */ /* 0x000fe40003f04070 */
[----:B------:R-:W-:Y:S01]  /*0660*/  IADD3 R10, PT, PT, R10, 0x1, RZ ;  /* 0x000000010a0a7810 */ /* 0x000fe20007ffe0ff */
[----:B------:R-:W-:Y:S05]  /*0670*/  WARPSYNC.ALL ;  /* 0x0000000000007948 */ /* 0x000fea0003800000 */
[----:B------:R-:W-:Y:S02]  /*0680*/  VIADD R11, R11, 0x1 ;  /* 0x000000010b0b7836 */ /* 0x000fe40000000000 */
[----:B---3--:R-:W-:-:S05]  /*0690*/  IMAD R13, R14, R13, RZ ;  /* 0x0000000d0e0d7224 */ /* 0x008fca00078e02ff */
[----:B------:R-:W-:Y:S01]  /*06a0*/  STS [R12], R13 ;  /* 0x0000000d0c007388 */ /* 0x000fe20000000800 */
[----:B------:R-:W-:Y:S06]  /*06b0*/  BAR.SYNC.DEFER_BLOCKING 0x0 ;  /* 0x0000000000007b1d */ /* 0x000fec0000010000 */
[----:B------:R-:W-:Y:S04]  /*06c0*/  @!P0 LDS R16, [R12+0x200] ;  /* 0x000200000c108984 */ /* 0x000fe80000000800 */
[----:B--2---:R-:W0:Y:S02]  /*06d0*/  @!P0 LDS R17, [R12] ;  /* 0x000000000c118984 */ /* 0x004e240000000800 */
[----:B0-----:R-:W-:-:S05]  /*06e0*/  @!P0 IMAD.IADD R17, R16, 0x1, R17 ;  /* 0x0000000110118824 */ /* 0x001fca00078e0211 */
[----:B------:R3:W-:Y:S01]  /*06f0*/  @!P0 STS [R12], R17 ;  /* 0x000000110c008388 */ /* 0x0007e20000000800 */
[----:B------:R-:W-:Y:S01]  /*0700*/  @!P0 BAR.SYNC.DEFER_BLOCKING 0x0 ;  /* 0x0000000000008b1d */ /* 0x000fe20000010000 */
[----:B------:R-:W-:-:S13]  /*0710*/  ISETP.NE.AND P0, PT, R10, RZ, PT ;  /* 0x000000ff0a00720c */ /* 0x000fda0003f05270 */
[----:B---3--:R-:W-:Y:S05]  /*0720*/  @P0 BRA `(.L_x_2) ;  /* 0xfffffffc00b00947 */ /* 0x008fea000383ffff */
[----:B------:R-:W-:Y:S05]  /*0730*/  EXIT ;  /* 0x000000000000794d */ /* 0x000fea0003800000 */
.L_x_3:
[----:B------:R-:W-:-:S00]  /*0740*/  BRA `(.L_x_3) ;  /* 0xfffffffc00fc7947 */ /* 0x000fc0000383ffff */
[----:B------:R-:W-:-:S00]  /*0750*/  NOP ;  /* 0x0000000000007918 */ /* 0x000fc00000000000 */
        /* <DEDUP_REMOVED lines=10> */
.L_x_4:


//--------------------- .nv.shared._Z9kernelRedPiS_S_i --------------------------
	.section	.nv.shared._Z9kernelRedPiS_S_i,"aw",@nobits
	.sectionflags	@""
	.align	16
	.zero		1024


//--------------------- .nv.shared.reserved.0     --------------------------
	.section	.nv.shared.reserved.0,"aw",@nobits
	.weak		__nv_reservedSMEM_offset_0_alias
	.size		__nv_reservedSMEM_offset_0_alias, 0, 64
	.other		__nv_reservedSMEM_offset_0_alias,@"STO_CUDA_RESERVED_SHARED STV_DEFAULT"
__nv_reservedSMEM_offset_0_alias:
	.zero		0
	.zero		64


//--------------------- .nv.constant0._Z9kernelRedPiS_S_i --------------------------
	.section	.nv.constant0._Z9kernelRedPiS_S_i,"a",@progbits
	.sectionflags	@""
	.align	4
.nv.constant0._Z9kernelRedPiS_S_i:
	.zero		924


//--------------------- SYMBOLS --------------------------

	.type		.nv.reservedSmem.offset0,@object
	.size		.nv.reservedSmem.offset0,0x4
	.type		.nv.reservedSmem.cap,@object
	.size		.nv.reservedSmem.cap,0x4
